	.version 2.1
	.target sm_20
	// compiled with /usr/local/cuda3.1/cuda/open64/lib//be
	// nvopencc 3.1 built on 2010-06-07

	//-----------------------------------------------------------
	// Compiling /tmp/tmpxft_000018b4_00000000-7_simpleAtomicIntrinsics_kernel.cpp3.i (/tmp/ccBI#.l3wpel)
	//-----------------------------------------------------------

	//-----------------------------------------------------------
	// Options:
	//-----------------------------------------------------------
	//  Target:ptx, ISA:sm_20, Endian:little, Pointer Size:64
	//  -O3	(Optimization level)
	//  -g0	(Debug level)
	//  -m2	(Report advisories)
	//-----------------------------------------------------------

	.file	1	"<command-line>"
	.file	2	"/tmp/tmpxft_000018b4_00000000-6_simpleAtomicIntrinsics_kernel.cudafe2.gpu"
	.file	3	"/usr/lib/gcc/x86_64-linux-gnu/4.4.3/include/stddef.h"
	.file	4	"/usr/local/cuda3.1/cuda/bin/../include/crt/device_runtime.h"
	.file	5	"/usr/local/cuda3.1/cuda/bin/../include/host_defines.h"
	.file	6	"/usr/local/cuda3.1/cuda/bin/../include/builtin_types.h"
	.file	7	"/usr/local/cuda3.1/cuda/bin/../include/device_types.h"
	.file	8	"/usr/local/cuda3.1/cuda/bin/../include/driver_types.h"
	.file	9	"/usr/local/cuda3.1/cuda/bin/../include/surface_types.h"
	.file	10	"/usr/local/cuda3.1/cuda/bin/../include/texture_types.h"
	.file	11	"/usr/local/cuda3.1/cuda/bin/../include/vector_types.h"
	.file	12	"/usr/local/cuda3.1/cuda/bin/../include/device_launch_parameters.h"
	.file	13	"/usr/local/cuda3.1/cuda/bin/../include/crt/storage_class.h"
	.file	14	"/usr/include/bits/types.h"
	.file	15	"/usr/include/time.h"
	.file	16	"/usr/local/cuda3.1/cuda/bin/../include/sm_11_atomic_functions.h"
	.file	17	"/usr/local/cuda3.1/cuda/bin/../include/common_functions.h"
	.file	18	"/usr/local/cuda3.1/cuda/bin/../include/math_functions.h"
	.file	19	"/usr/local/cuda3.1/cuda/bin/../include/math_constants.h"
	.file	20	"/usr/local/cuda3.1/cuda/bin/../include/device_functions.h"
	.file	21	"/usr/local/cuda3.1/cuda/bin/../include/sm_12_atomic_functions.h"
	.file	22	"/usr/local/cuda3.1/cuda/bin/../include/sm_13_double_functions.h"
	.file	23	"/usr/local/cuda3.1/cuda/bin/../include/sm_20_atomic_functions.h"
	.file	24	"/usr/local/cuda3.1/cuda/bin/../include/sm_20_intrinsics.h"
	.file	25	"/usr/local/cuda3.1/cuda/bin/../include/surface_functions.h"
	.file	26	"/usr/local/cuda3.1/cuda/bin/../include/texture_fetch_functions.h"
	.file	27	"/usr/local/cuda3.1/cuda/bin/../include/math_functions_dbl_ptx3.h"
	.file	28	"/home/andrew/repositories/gpuocelot/tests/cuda2.2/tests/simpleAtomicIntrinsics/simpleAtomicIntrinsics_kernel.cu"


	.entry _Z10testKernelPi (
		.param .u64 __cudaparm__Z10testKernelPi_g_odata)
	{
	.reg .u32 %r<26>;
	.reg .u64 %rd<13>;
	.loc	28	47	0
$LDWbegin__Z10testKernelPi:
	.loc	16	104	0
	ld.param.u64 	%rd1, [__cudaparm__Z10testKernelPi_g_odata];
	mov.s32 	%r1, 10;
	atom.global.add.s32 	%r2, [%rd1], %r1;
	.loc	16	114	0
	add.u64 	%rd2, %rd1, 4;
	mov.s32 	%r3, -10;
	atom.global.add.s32 	%r4, [%rd2], %r3;
	.loc	16	124	0
	mov.u32 	%r5, %ctaid.x;
	mov.u32 	%r6, %ntid.x;
	mul.lo.u32 	%r7, %r5, %r6;
	mov.u32 	%r8, %tid.x;
	add.u32 	%r9, %r8, %r7;
	add.u64 	%rd3, %rd1, 8;
	atom.global.exch.b32 	%r10, [%rd3], %r9;
	.loc	16	149	0
	add.u64 	%rd4, %rd1, 12;
	atom.global.max.s32 	%r11, [%rd4], %r9;
	.loc	16	139	0
	add.u64 	%rd5, %rd1, 16;
	atom.global.min.s32 	%r12, [%rd5], %r9;
	.loc	16	159	0
	add.u64 	%rd6, %rd1, 20;
	mov.u32 	%r13, 17;
	atom.global.inc.u32 	%r14, [%rd6], %r13;
	.loc	16	164	0
	add.u64 	%rd7, %rd1, 24;
	mov.u32 	%r15, 137;
	atom.global.dec.u32 	%r16, [%rd7], %r15;
	.loc	16	199	0
	add.u64 	%rd8, %rd1, 28;
	sub.s32 	%r17, %r9, 1;
	atom.global.cas.b32 	%r18, [%rd8], %r17, %r9;
	.loc	16	169	0
	add.u64 	%rd9, %rd1, 32;
	mul.lo.u32 	%r19, %r9, 2;
	add.s32 	%r20, %r19, 7;
	atom.global.and.b32 	%r21, [%rd9], %r20;
	.loc	16	179	0
	add.u64 	%rd10, %rd1, 36;
	shl.b32 	%r22, 1, %r9;
	atom.global.or.b32 	%r23, [%rd10], %r22;
	.loc	16	189	0
	add.u64 	%rd11, %rd1, 40;
	atom.global.xor.b32 	%r24, [%rd11], %r9;
	.loc	28	90	0
	exit;
$LDWend__Z10testKernelPi:
	} // _Z10testKernelPi



// ===== COMPILED SASS (sm_100) =====

	.target	sm_100

	.elftype	@"ET_EXEC"


//--------------------- .note.nv.tkinfo           --------------------------
	.section	.note.nv.tkinfo,"",@"SHT_NOTE"
	.sectionflags	@"SHF_NOTE_NV_TKINFO"
	.tkinfo
        /*0018*/ 	.word	0x00000002
        /*0030*/ 	.string	""
        /*0030*/ 	.string	"ptxas"
        /*0030*/ 	.string	"Cuda compilation tools, release 13.0, V13.0.88"
        /*0030*/ 	.string	"Build cuda_13.0.r13.0/compiler.36424714_0"
        /*0030*/ 	.string	"-arch sm_100 "



//--------------------- .note.nv.cuinfo           --------------------------
	.section	.note.nv.cuinfo,"",@"SHT_NOTE"
	.sectionflags	@"SHF_NOTE_NV_CUINFO"
        /*0018*/ 	.short	0x0002
        /*001a*/ 	.short	0x0014
        /*001c*/ 	.short	0x0082
	.zero		2


//--------------------- .nv.info                  --------------------------
	.section	.nv.info,"",@"SHT_CUDA_INFO"
	.align	4


	//----- nvinfo : EIATTR_REGCOUNT
	.align		4
        /*0000*/ 	.byte	0x04, 0x2f
        /*0002*/ 	.short	(.L_1 - .L_0)
	.align		4
.L_0:
        /*0004*/ 	.word	index@(_Z10testKernelPi)
        /*0008*/ 	.word	0x00000018


	//----- nvinfo : EIATTR_FRAME_SIZE
	.align		4
.L_1:
        /*000c*/ 	.byte	0x04, 0x11
        /*000e*/ 	.short	(.L_3 - .L_2)
	.align		4
.L_2:
        /*0010*/ 	.word	index@(_Z10testKernelPi)
        /*0014*/ 	.word	0x00000000


	//----- nvinfo : EIATTR_MIN_STACK_SIZE
	.align		4
.L_3:
        /*0018*/ 	.byte	0x04, 0x12
        /*001a*/ 	.short	(.L_5 - .L_4)
	.align		4
.L_4:
        /*001c*/ 	.word	index@(_Z10testKernelPi)
        /*0020*/ 	.word	0x00000000
.L_5:


//--------------------- .nv.compat                --------------------------
	.section	.nv.compat,"",@"SHT_CUDA_COMPAT_INFO"
	.align	4
        /*0000*/ 	.byte	0x02, 0x09, 0x00, 0x00, 0x02, 0x02, 0x01, 0x00, 0x02, 0x05, 0x05, 0x00, 0x03, 0x07, 0x01, 0x01
        /*0010*/ 	.byte	0x02, 0x03, 0x00, 0x00, 0x02, 0x06, 0x01, 0x00, 0x04, 0x0b, 0x08, 0x00, 0x09, 0x00, 0x00, 0x00
        /*0020*/ 	.byte	0x00, 0x00, 0x00, 0x00


//--------------------- .nv.info._Z10testKernelPi --------------------------
	.section	.nv.info._Z10testKernelPi,"",@"SHT_CUDA_INFO"
	.sectionflags	@""
	.align	4


	//----- nvinfo : EIATTR_CUDA_API_VERSION
	.align		4
        /*0000*/ 	.byte	0x04, 0x37
        /*0002*/ 	.short	(.L_7 - .L_6)
.L_6:
        /*0004*/ 	.word	0x00000082


	//----- nvinfo : EIATTR_KPARAM_INFO
	.align		4
.L_7:
        /*0008*/ 	.byte	0x04, 0x17
        /*000a*/ 	.short	(.L_9 - .L_8)
.L_8:
        /*000c*/ 	.word	0x00000000
        /*0010*/ 	.short	0x0000
        /*0012*/ 	.short	0x0000
        /*0014*/ 	.byte	0x00, 0xf0, 0x21, 0x00


	//----- nvinfo : EIATTR_SPARSE_MMA_MASK
	.align		4
.L_9:
        /*0018*/ 	.byte	0x03, 0x50
        /*001a*/ 	.short	0x0000


	//----- nvinfo : EIATTR_MAXREG_COUNT
	.align		4
        /*001c*/ 	.byte	0x03, 0x1b
        /*001e*/ 	.short	0x00ff


	//----- nvinfo : EIATTR_MERCURY_ISA_VERSION
	.align		4
        /*0020*/ 	.byte	0x03, 0x5f
        /*0022*/ 	.short	0x0101


	//----- nvinfo : EIATTR_INT_WARP_WIDE_INSTR_OFFSETS
	.align		4
        /*0024*/ 	.byte	0x04, 0x31
        /*0026*/ 	.short	(.L_11 - .L_10)


	//   ....[0]....
.L_10:
        /*0028*/ 	.word	0x000000a0


	//   ....[1]....
        /*002c*/ 	.word	0x000000e0


	//   ....[2]....
        /*0030*/ 	.word	0x00000100


	//   ....[3]....
        /*0034*/ 	.word	0x00000130


	//   ....[4]....
        /*0038*/ 	.word	0x00000140


	//   ....[5]....
        /*003c*/ 	.word	0x00000170


	//----- nvinfo : EIATTR_VRC_CTA_INIT_COUNT
	.align		4
.L_11:
        /*0040*/ 	.byte	0x02, 0x4a
	.zero		1
	.zero		1


	//----- nvinfo : EIATTR_EXIT_INSTR_OFFSETS
	.align		4
        /*0044*/ 	.byte	0x04, 0x1c
        /*0046*/ 	.short	(.L_13 - .L_12)


	//   ....[0]....
.L_12:
        /*0048*/ 	.word	0x000002e0


	//----- nvinfo : EIATTR_CBANK_PARAM_SIZE
	.align		4
.L_13:
        /*004c*/ 	.byte	0x03, 0x19
        /*004e*/ 	.short	0x0008


	//----- nvinfo : EIATTR_PARAM_CBANK
	.align		4
        /*0050*/ 	.byte	0x04, 0x0a
        /*0052*/ 	.short	(.L_15 - .L_14)
	.align		4
.L_14:
        /*0054*/ 	.word	index@(.nv.constant0._Z10testKernelPi)
        /*0058*/ 	.short	0x0380
        /*005a*/ 	.short	0x0008


	//----- nvinfo : EIATTR_SW_WAR
	.align		4
.L_15:
        /*005c*/ 	.byte	0x04, 0x36
        /*005e*/ 	.short	(.L_17 - .L_16)
.L_16:
        /*0060*/ 	.word	0x00000008
.L_17:


//--------------------- .nv.callgraph             --------------------------
	.section	.nv.callgraph,"",@"SHT_CUDA_CALLGRAPH"
	.align	4
	.sectionentsize	8
	.align		4
        /*0000*/ 	.word	0x00000000
	.align		4
        /*0004*/ 	.word	0xffffffff
	.align		4
        /*0008*/ 	.word	0x00000000
	.align		4
        /*000c*/ 	.word	0xfffffffe
	.align		4
        /*0010*/ 	.word	0x00000000
	.align		4
        /*0014*/ 	.word	0xfffffffd
	.align		4
        /*0018*/ 	.word	0x00000000
	.align		4
        /*001c*/ 	.word	0xfffffffc


//--------------------- .text._Z10testKernelPi    --------------------------
	.section	.text._Z10testKernelPi,"ax",@progbits
	.align	128
.text._Z10testKernelPi:
        .type           _Z10testKernelPi,@function
        .size           _Z10testKernelPi,(.L_x_1 - _Z10testKernelPi)
        .other          _Z10testKernelPi,@"STO_CUDA_ENTRY STV_DEFAULT"
_Z10testKernelPi:
[----:B------:R-:W-:Y:S01]  /*0000*/  LDC R1, c[0x0][0x37c] ;  /* 0x0000df00ff017b82 */ /* 0x000fe20000000800 */
[----:B------:R-:W0:Y:S07]  /*0010*/  S2R R0, SR_TID.X ;  /* 0x0000000000007919 */ /* 0x000e2e0000002100 */
[----:B------:R-:W0:Y:S01]  /*0020*/  S2UR UR4, SR_CTAID.X ;  /* 0x00000000000479c3 */ /* 0x000e220000002500 */
[----:B------:R-:W1:Y:S01]  /*0030*/  LDCU.64 UR6, c[0x0][0x380] ;  /* 0x00007000ff0677ac */ /* 0x000e620008000a00 */
[----:B------:R-:W-:Y:S01]  /*0040*/  IMAD.MOV.U32 R2, RZ, RZ, 0x1 ;  /* 0x00000001ff027424 */ /* 0x000fe200078e00ff */
[----:B------:R-:W2:Y:S01]  /*0050*/  S2R R6, SR_LANEID ;  /* 0x0000000000067919 */ /* 0x000ea20000000000 */
[----:B------:R-:W3:Y:S04]  /*0060*/  LDCU.64 UR8, c[0x0][0x358] ;  /* 0x00006b00ff0877ac */ /* 0x000ee80008000a00 */
[----:B------:R-:W0:Y:S08]  /*0070*/  LDC R3, c[0x0][0x360] ;  /* 0x0000d800ff037b82 */ /* 0x000e300000000800 */
[----:B------:R-:W3:Y:S01]  /*0080*/  LDC.64 R4, c[0x0][0x380] ;  /* 0x0000e000ff047b82 */ /* 0x000ee20000000a00 */
[----:B0-----:R-:W-:Y:S01]  /*0090*/  IMAD R3, R3, UR4, R0 ;  /* 0x0000000403037c24 */ /* 0x001fe2000f8e0200 */
[----:B------:R-:W-:-:S02]  /*00a0*/  VOTEU.ANY UR4, UPT, PT ;  /* 0x0000000000047886 */ /* 0x000fc400038e0100 */
[----:B------:R-:W0:Y:S01]  /*00b0*/  POPC R8, UR4 ;  /* 0x0000000400087d09 */ /* 0x000e220008000000 */
[----:B------:R-:W-:Y:S01]  /*00c0*/  UFLO.U32 UR4, UR4 ;  /* 0x00000004000472bd */ /* 0x000fe200080e0000 */
[C---:B------:R-:W-:Y:S02]  /*00d0*/  LEA R0, R3.reuse, 0x7, 0x1 ;  /* 0x0000000703007811 */ /* 0x040fe400078e08ff */
[----:B------:R-:W4:Y:S01]  /*00e0*/  REDUX.XOR UR13, R3 ;  /* 0x00000000030d73c4 */ /* 0x000f220000008000 */
[----:B------:R-:W-:Y:S02]  /*00f0*/  SHF.L.U32 R2, R2, R3, RZ ;  /* 0x0000000302027219 */ /* 0x000fe400000006ff */
[C---:B------:R-:W-:Y:S02]  /*0100*/  CREDUX.MIN.S32 UR10, R3.reuse ;  /* 0x00000000030a72cc */ /* 0x040fe40000008200 */
[----:B--2---:R-:W-:Y:S01]  /*0110*/  ISETP.EQ.U32.AND P0, PT, R6, UR4, PT ;  /* 0x0000000406007c0c */ /* 0x004fe2000bf02070 */
[----:B-1----:R-:W-:Y:S01]  /*0120*/  UIADD3 UR4, UP0, UPT, UR6, 0x4, URZ ;  /* 0x0000000406047890 */ /* 0x002fe2000ff1e0ff */
[----:B------:R-:W-:Y:S01]  /*0130*/  CREDUX.MAX.S32 UR6, R3 ;  /* 0x00000000030672cc */ /* 0x000fe20000000200 */
[----:B------:R-:W1:Y:S02]  /*0140*/  REDUX UR11, R0 ;  /* 0x00000000000b73c4 */ /* 0x000e640000000000 */
[----:B------:R-:W-:Y:S01]  /*0150*/  UIADD3.X UR5, UPT, UPT, URZ, UR7, URZ, UP0, !UPT ;  /* 0x00000007ff057290 */ /* 0x000fe200087fe4ff */
[----:B0-----:R-:W-:-:S05]  /*0160*/  IMAD R9, R8, 0xa, RZ ;  /* 0x0000000a08097824 */ /* 0x001fca00078e02ff */
[----:B------:R0:W2:Y:S01]  /*0170*/  REDUX.OR UR12, R2 ;  /* 0x00000000020c73c4 */ /* 0x0000a20000004000 */
[----:B------:R-:W-:Y:S01]  /*0180*/  MOV R6, UR4 ;  /* 0x0000000400067c02 */ /* 0x000fe20008000f00 */
[----:B------:R-:W-:Y:S02]  /*0190*/  IMAD.U32 R7, RZ, RZ, UR5 ;  /* 0x00000005ff077e24 */ /* 0x000fe4000f8e00ff */
[----:B------:R-:W-:Y:S02]  /*01a0*/  IMAD R11, R8, -0xa, RZ ;  /* 0xfffffff6080b7824 */ /* 0x000fe400078e02ff */
[----:B------:R-:W-:Y:S02]  /*01b0*/  HFMA2 R19, -RZ, RZ, 0, 1.013278961181640625e-06 ;  /* 0x00000011ff137431 */ /* 0x000fe400000001ff */
[----:B------:R-:W-:Y:S01]  /*01c0*/  IMAD.U32 R13, RZ, RZ, UR6 ;  /* 0x00000006ff0d7e24 */ /* 0x000fe2000f8e00ff */
[----:B------:R-:W-:Y:S01]  /*01d0*/  MOV R15, UR10 ;  /* 0x0000000a000f7c02 */ /* 0x000fe20008000f00 */
[----:B---3--:R1:W-:Y:S01]  /*01e0*/  @P0 REDG.E.ADD.S32.STRONG.GPU desc[UR8][R4.64], R9 ;  /* 0x000000090400098e */ /* 0x0083e2000c12e308 */
[----:B------:R-:W-:Y:S01]  /*01f0*/  IMAD.MOV.U32 R21, RZ, RZ, 0x89 ;  /* 0x00000089ff157424 */ /* 0x000fe200078e00ff */
[----:B0-----:R-:W-:-:S02]  /*0200*/  IADD3 R2, PT, PT, R3, -0x1, RZ ;  /* 0xffffffff03027810 */ /* 0x001fc40007ffe0ff */
[----:B------:R-:W-:Y:S01]  /*0210*/  @P0 REDG.E.ADD.S32.STRONG.GPU desc[UR8][R6.64], R11 ;  /* 0x0000000b0600098e */ /* 0x000fe2000c12e308 */
[----:B----4-:R-:W-:-:S03]  /*0220*/  IMAD.U32 R17, RZ, RZ, UR13 ;  /* 0x0000000dff117e24 */ /* 0x010fc6000f8e00ff */
[----:B------:R-:W-:Y:S04]  /*0230*/  ATOMG.E.EXCH.STRONG.GPU PT, RZ, desc[UR8][R6.64+0x4], R3 ;  /* 0x8000040306ff79a8 */ /* 0x000fe8000c1ef108 */
[----:B------:R-:W-:Y:S01]  /*0240*/  @P0 REDG.E.MAX.S32.STRONG.GPU desc[UR8][R6.64+0x8], R13 ;  /* 0x0000080d0600098e */ /* 0x000fe2000d12e308 */
[----:B-1----:R-:W-:-:S03]  /*0250*/  IMAD.U32 R5, RZ, RZ, UR11 ;  /* 0x0000000bff057e24 */ /* 0x002fc6000f8e00ff */
[----:B------:R-:W-:Y:S01]  /*0260*/  @P0 REDG.E.MIN.S32.STRONG.GPU desc[UR8][R6.64+0xc], R15 ;  /* 0x00000c0f0600098e */ /* 0x000fe2000c92e308 */
[----:B--2---:R-:W-:-:S03]  /*0270*/  MOV R9, UR12 ;  /* 0x0000000c00097c02 */ /* 0x004fc60008000f00 */
[----:B------:R-:W-:Y:S04]  /*0280*/  REDG.E.INC.STRONG.GPU desc[UR8][R6.64+0x10], R19 ;  /* 0x000010130600798e */ /* 0x000fe8000d92e108 */
[----:B------:R-:W-:Y:S04]  /*0290*/  REDG.E.DEC.STRONG.GPU desc[UR8][R6.64+0x14], R21 ;  /* 0x000014150600798e */ /* 0x000fe8000e12e108 */
[----:B------:R-:W-:Y:S04]  /*02a0*/  ATOMG.E.CAS.STRONG.GPU PT, RZ, [R6+0x18], R2, R3 ;  /* 0x0000180206ff73a9 */ /* 0x000fe800001ee103 */
[----:B------:R-:W-:Y:S04]  /*02b0*/  @P0 REDG.E.AND.STRONG.GPU desc[UR8][R6.64+0x1c], R5 ;  /* 0x00001c050600098e */ /* 0x000fe8000e92e108 */
[----:B------:R-:W-:Y:S04]  /*02c0*/  @P0 REDG.E.OR.STRONG.GPU desc[UR8][R6.64+0x20], R9 ;  /* 0x000020090600098e */ /* 0x000fe8000f12e108 */
[----:B------:R-:W-:Y:S01]  /*02d0*/  @P0 REDG.E.XOR.STRONG.GPU desc[UR8][R6.64+0x24], R17 ;  /* 0x000024110600098e */ /* 0x000fe2000f92e108 */
[----:B------:R-:W-:Y:S05]  /*02e0*/  EXIT ;  /* 0x000000000000794d */ /* 0x000fea0003800000 */
.L_x_0:
[----:B------:R-:W-:-:S00]  /*02f0*/  BRA `(.L_x_0) ;  /* 0xfffffffc00fc7947 */ /* 0x000fc0000383ffff */
[----:B------:R-:W-:-:S00]  /*0300*/  NOP ;  /* 0x0000000000007918 */ /* 0x000fc00000000000 */
[----:B------:R-:W-:-:S00]  /*0310*/  NOP ;  /* 0x0000000000007918 */ /* 0x000fc00000000000 */
[----:B------:R-:W-:-:S00]  /*0320*/  NOP ;  /* 0x0000000000007918 */ /* 0x000fc00000000000 */
[----:B------:R-:W-:-:S00]  /*0330*/  NOP ;  /* 0x0000000000007918 */ /* 0x000fc00000000000 */
[----:B------:R-:W-:-:S00]  /*0340*/  NOP ;  /* 0x0000000000007918 */ /* 0x000fc00000000000 */
[----:B------:R-:W-:-:S00]  /*0350*/  NOP ;  /* 0x0000000000007918 */ /* 0x000fc00000000000 */
[----:B------:R-:W-:-:S00]  /*0360*/  NOP ;  /* 0x0000000000007918 */ /* 0x000fc00000000000 */
[----:B------:R-:W-:-:S00]  /*0370*/  NOP ;  /* 0x0000000000007918 */ /* 0x000fc00000000000 */
.L_x_1:


//--------------------- .nv.shared.reserved.0     --------------------------
	.section	.nv.shared.reserved.0,"aw",@nobits
	.weak		__nv_reservedSMEM_offset_0_alias
	.size		__nv_reservedSMEM_offset_0_alias, 0, 64
	.other		__nv_reservedSMEM_offset_0_alias,@"STO_CUDA_RESERVED_SHARED STV_DEFAULT"
__nv_reservedSMEM_offset_0_alias:
	.zero		0
	.zero		64


//--------------------- .nv.constant0._Z10testKernelPi --------------------------
	.section	.nv.constant0._Z10testKernelPi,"a",@progbits
	.sectionflags	@""
	.align	4
.nv.constant0._Z10testKernelPi:
	.zero		904


//--------------------- SYMBOLS --------------------------

	.type		.nv.reservedSmem.offset0,@object
	.size		.nv.reservedSmem.offset0,0x4
